//
// Generated by NVIDIA NVVM Compiler
//
// Compiler Build ID: CL-36424714
// Cuda compilation tools, release 13.0, V13.0.88
// Based on NVVM 20.0.0
//

.version 9.0
.target sm_100
.address_size 64

	// .globl	_Z22colorToGrayScaleKernelP6uchar3Phii

.visible .entry _Z22colorToGrayScaleKernelP6uchar3Phii(
	.param .u64 .ptr .align 1 _Z22colorToGrayScaleKernelP6uchar3Phii_param_0,
	.param .u64 .ptr .align 1 _Z22colorToGrayScaleKernelP6uchar3Phii_param_1,
	.param .u32 _Z22colorToGrayScaleKernelP6uchar3Phii_param_2,
	.param .u32 _Z22colorToGrayScaleKernelP6uchar3Phii_param_3
)
{
	.reg .pred 	%p<4>;
	.reg .b16 	%rs<4>;
	.reg .b32 	%r<15>;
	.reg .b32 	%f<7>;
	.reg .b64 	%rd<9>;

	ld.param.u64 	%rd1, [_Z22colorToGrayScaleKernelP6uchar3Phii_param_0];
	ld.param.u64 	%rd2, [_Z22colorToGrayScaleKernelP6uchar3Phii_param_1];
	ld.param.u32 	%r3, [_Z22colorToGrayScaleKernelP6uchar3Phii_param_2];
	ld.param.u32 	%r4, [_Z22colorToGrayScaleKernelP6uchar3Phii_param_3];
	mov.u32 	%r6, %ctaid.x;
	mov.u32 	%r7, %ntid.x;
	mov.u32 	%r8, %tid.x;
	mad.lo.s32 	%r1, %r6, %r7, %r8;
	mov.u32 	%r9, %ctaid.y;
	mov.u32 	%r10, %ntid.y;
	mov.u32 	%r11, %tid.y;
	mad.lo.s32 	%r12, %r9, %r10, %r11;
	setp.ge.s32 	%p1, %r1, %r3;
	setp.ge.s32 	%p2, %r12, %r4;
	or.pred  	%p3, %p1, %p2;
	@%p3 bra 	$L__BB0_2;
	cvta.to.global.u64 	%rd3, %rd1;
	cvta.to.global.u64 	%rd4, %rd2;
	mad.lo.s32 	%r13, %r3, %r12, %r1;
	cvt.s64.s32 	%rd5, %r13;
	mul.wide.s32 	%rd6, %r13, 3;
	add.s64 	%rd7, %rd3, %rd6;
	ld.global.u8 	%rs1, [%rd7];
	ld.global.u8 	%rs2, [%rd7+1];
	ld.global.u8 	%rs3, [%rd7+2];
	cvt.rn.f32.u16 	%f1, %rs3;
	mul.f32 	%f2, %f1, 0f3E570A3D;
	cvt.rn.f32.u16 	%f3, %rs2;
	fma.rn.f32 	%f4, %f3, 0f3F3851EC, %f2;
	cvt.rn.f32.u16 	%f5, %rs1;
	fma.rn.f32 	%f6, %f5, 0f3D8F5C29, %f4;
	cvt.rzi.u32.f32 	%r14, %f6;
	add.s64 	%rd8, %rd4, %rd5;
	st.global.u8 	[%rd8], %r14;
$L__BB0_2:
	ret;

}


// ===== COMPILED SASS (sm_100) =====

	.target	sm_100

	.elftype	@"ET_EXEC"


//--------------------- .note.nv.tkinfo           --------------------------
	.section	.note.nv.tkinfo,"",@"SHT_NOTE"
	.sectionflags	@"SHF_NOTE_NV_TKINFO"
	.tkinfo
        /*0018*/ 	.word	0x00000002
        /*0030*/ 	.string	""
        /*0030*/ 	.string	"ptxas"
        /*0030*/ 	.string	"Cuda compilation tools, release 13.0, V13.0.88"
        /*0030*/ 	.string	"Build cuda_13.0.r13.0/compiler.36424714_0"
        /*0030*/ 	.string	"-arch sm_100 -m 64 "



//--------------------- .note.nv.cuinfo           --------------------------
	.section	.note.nv.cuinfo,"",@"SHT_NOTE"
	.sectionflags	@"SHF_NOTE_NV_CUINFO"
        /*0018*/ 	.short	0x0002
        /*001a*/ 	.short	0x0064
        /*001c*/ 	.short	0x0082
	.zero		2


//--------------------- .nv.info                  --------------------------
	.section	.nv.info,"",@"SHT_CUDA_INFO"
	.align	4


	//----- nvinfo : EIATTR_REGCOUNT
	.align		4
        /*0000*/ 	.byte	0x04, 0x2f
        /*0002*/ 	.short	(.L_1 - .L_0)
	.align		4
.L_0:
        /*0004*/ 	.word	index@(_Z22colorToGrayScaleKernelP6uchar3Phii)
        /*0008*/ 	.word	0x0000000c


	//----- nvinfo : EIATTR_FRAME_SIZE
	.align		4
.L_1:
        /*000c*/ 	.byte	0x04, 0x11
        /*000e*/ 	.short	(.L_3 - .L_2)
	.align		4
.L_2:
        /*0010*/ 	.word	index@(_Z22colorToGrayScaleKernelP6uchar3Phii)
        /*0014*/ 	.word	0x00000000


	//----- nvinfo : EIATTR_MIN_STACK_SIZE
	.align		4
.L_3:
        /*0018*/ 	.byte	0x04, 0x12
        /*001a*/ 	.short	(.L_5 - .L_4)
	.align		4
.L_4:
        /*001c*/ 	.word	index@(_Z22colorToGrayScaleKernelP6uchar3Phii)
        /*0020*/ 	.word	0x00000000
.L_5:


//--------------------- .nv.compat                --------------------------
	.section	.nv.compat,"",@"SHT_CUDA_COMPAT_INFO"
	.align	4
        /*0000*/ 	.byte	0x02, 0x09, 0x00, 0x00, 0x02, 0x02, 0x01, 0x00, 0x02, 0x05, 0x05, 0x00, 0x03, 0x07, 0x01, 0x01
        /*0010*/ 	.byte	0x02, 0x03, 0x00, 0x00, 0x02, 0x06, 0x01, 0x00, 0x04, 0x0b, 0x08, 0x00, 0x09, 0x00, 0x00, 0x00
        /*0020*/ 	.byte	0x00, 0x00, 0x00, 0x00


//--------------------- .nv.info._Z22colorToGrayScaleKernelP6uchar3Phii --------------------------
	.section	.nv.info._Z22colorToGrayScaleKernelP6uchar3Phii,"",@"SHT_CUDA_INFO"
	.sectionflags	@""
	.align	4


	//----- nvinfo : EIATTR_CUDA_API_VERSION
	.align		4
        /*0000*/ 	.byte	0x04, 0x37
        /*0002*/ 	.short	(.L_7 - .L_6)
.L_6:
        /*0004*/ 	.word	0x00000082


	//----- nvinfo : EIATTR_KPARAM_INFO
	.align		4
.L_7:
        /*0008*/ 	.byte	0x04, 0x17
        /*000a*/ 	.short	(.L_9 - .L_8)
.L_8:
        /*000c*/ 	.word	0x00000000
        /*0010*/ 	.short	0x0003
        /*0012*/ 	.short	0x0014
        /*0014*/ 	.byte	0x00, 0xf0, 0x11, 0x00


	//----- nvinfo : EIATTR_KPARAM_INFO
	.align		4
.L_9:
        /*0018*/ 	.byte	0x04, 0x17
        /*001a*/ 	.short	(.L_11 - .L_10)
.L_10:
        /*001c*/ 	.word	0x00000000
        /*0020*/ 	.short	0x0002
        /*0022*/ 	.short	0x0010
        /*0024*/ 	.byte	0x00, 0xf0, 0x11, 0x00


	//----- nvinfo : EIATTR_KPARAM_INFO
	.align		4
.L_11:
        /*0028*/ 	.byte	0x04, 0x17
        /*002a*/ 	.short	(.L_13 - .L_12)
.L_12:
        /*002c*/ 	.word	0x00000000
        /*0030*/ 	.short	0x0001
        /*0032*/ 	.short	0x0008
        /*0034*/ 	.byte	0x00, 0xf5, 0x21, 0x00


	//----- nvinfo : EIATTR_KPARAM_INFO
	.align		4
.L_13:
        /*0038*/ 	.byte	0x04, 0x17
        /*003a*/ 	.short	(.L_15 - .L_14)
.L_14:
        /*003c*/ 	.word	0x00000000
        /*0040*/ 	.short	0x0000
        /*0042*/ 	.short	0x0000
        /*0044*/ 	.byte	0x00, 0xf5, 0x21, 0x00


	//----- nvinfo : EIATTR_SPARSE_MMA_MASK
	.align		4
.L_15:
        /*0048*/ 	.byte	0x03, 0x50
        /*004a*/ 	.short	0x0000


	//----- nvinfo : EIATTR_MAXREG_COUNT
	.align		4
        /*004c*/ 	.byte	0x03, 0x1b
        /*004e*/ 	.short	0x00ff


	//----- nvinfo : EIATTR_MERCURY_ISA_VERSION
	.align		4
        /*0050*/ 	.byte	0x03, 0x5f
        /*0052*/ 	.short	0x0101


	//----- nvinfo : EIATTR_VRC_CTA_INIT_COUNT
	.align		4
        /*0054*/ 	.byte	0x02, 0x4a
	.zero		1
	.zero		1


	//----- nvinfo : EIATTR_EXIT_INSTR_OFFSETS
	.align		4
        /*0058*/ 	.byte	0x04, 0x1c
        /*005a*/ 	.short	(.L_17 - .L_16)


	//   ....[0]....
.L_16:
        /*005c*/ 	.word	0x000000c0


	//   ....[1]....
        /*0060*/ 	.word	0x000001f0


	//----- nvinfo : EIATTR_CBANK_PARAM_SIZE
	.align		4
.L_17:
        /*0064*/ 	.byte	0x03, 0x19
        /*0066*/ 	.short	0x0018


	//----- nvinfo : EIATTR_PARAM_CBANK
	.align		4
        /*0068*/ 	.byte	0x04, 0x0a
        /*006a*/ 	.short	(.L_19 - .L_18)
	.align		4
.L_18:
        /*006c*/ 	.word	index@(.nv.constant0._Z22colorToGrayScaleKernelP6uchar3Phii)
        /*0070*/ 	.short	0x0380
        /*0072*/ 	.short	0x0018


	//----- nvinfo : EIATTR_SW_WAR
	.align		4
.L_19:
        /*0074*/ 	.byte	0x04, 0x36
        /*0076*/ 	.short	(.L_21 - .L_20)
.L_20:
        /*0078*/ 	.word	0x00000008
.L_21:


//--------------------- .nv.callgraph             --------------------------
	.section	.nv.callgraph,"",@"SHT_CUDA_CALLGRAPH"
	.align	4
	.sectionentsize	8
	.align		4
        /*0000*/ 	.word	0x00000000
	.align		4
        /*0004*/ 	.word	0xffffffff
	.align		4
        /*0008*/ 	.word	0x00000000
	.align		4
        /*000c*/ 	.word	0xfffffffe
	.align		4
        /*0010*/ 	.word	0x00000000
	.align		4
        /*0014*/ 	.word	0xfffffffd
	.align		4
        /*0018*/ 	.word	0x00000000
	.align		4
        /*001c*/ 	.word	0xfffffffc


//--------------------- .text._Z22colorToGrayScaleKernelP6uchar3Phii --------------------------
	.section	.text._Z22colorToGrayScaleKernelP6uchar3Phii,"ax",@progbits
	.align	128
        .global         _Z22colorToGrayScaleKernelP6uchar3Phii
        .type           _Z22colorToGrayScaleKernelP6uchar3Phii,@function
        .size           _Z22colorToGrayScaleKernelP6uchar3Phii,(.L_x_1 - _Z22colorToGrayScaleKernelP6uchar3Phii)
        .other          _Z22colorToGrayScaleKernelP6uchar3Phii,@"STO_CUDA_ENTRY STV_DEFAULT"
_Z22colorToGrayScaleKernelP6uchar3Phii:
.text._Z22colorToGrayScaleKernelP6uchar3Phii:
[----:B------:R-:W-:Y:S01]  /*0000*/  LDC R1, c[0x0][0x37c] ;  /* 0x0000df00ff017b82 */ /* 0x000fe20000000800 */
[----:B------:R-:W0:Y:S07]  /*0010*/  S2R R2, SR_TID.Y ;  /* 0x0000000000027919 */ /* 0x000e2e0000002200 */
[----:B------:R-:W1:Y:S01]  /*0020*/  LDC R0, c[0x0][0x360] ;  /* 0x0000d800ff007b82 */ /* 0x000e620000000800 */
[----:B------:R-:W2:Y:S01]  /*0030*/  LDCU.64 UR6, c[0x0][0x390] ;  /* 0x00007200ff0677ac */ /* 0x000ea20008000a00 */
[----:B------:R-:W1:Y:S06]  /*0040*/  S2R R3, SR_TID.X ;  /* 0x0000000000037919 */ /* 0x000e6c0000002100 */
[----:B------:R-:W0:Y:S08]  /*0050*/  S2UR UR5, SR_CTAID.Y ;  /* 0x00000000000579c3 */ /* 0x000e300000002600 */
[----:B------:R-:W0:Y:S08]  /*0060*/  LDC R5, c[0x0][0x364] ;  /* 0x0000d900ff057b82 */ /* 0x000e300000000800 */
[----:B------:R-:W1:Y:S01]  /*0070*/  S2UR UR4, SR_CTAID.X ;  /* 0x00000000000479c3 */ /* 0x000e620000002500 */
[----:B0-----:R-:W-:-:S05]  /*0080*/  IMAD R5, R5, UR5, R2 ;  /* 0x0000000505057c24 */ /* 0x001fca000f8e0202 */
[----:B--2---:R-:W-:Y:S01]  /*0090*/  ISETP.GE.AND P0, PT, R5, UR7, PT ;  /* 0x0000000705007c0c */ /* 0x004fe2000bf06270 */
[----:B-1----:R-:W-:-:S05]  /*00a0*/  IMAD R0, R0, UR4, R3 ;  /* 0x0000000400007c24 */ /* 0x002fca000f8e0203 */
[----:B------:R-:W-:-:S13]  /*00b0*/  ISETP.GE.OR P0, PT, R0, UR6, P0 ;  /* 0x0000000600007c0c */ /* 0x000fda0008706670 */
[----:B------:R-:W-:Y:S05]  /*00c0*/  @P0 EXIT ;  /* 0x000000000000094d */ /* 0x000fea0003800000 */
[----:B------:R-:W0:Y:S01]  /*00d0*/  LDC.64 R2, c[0x0][0x380] ;  /* 0x0000e000ff027b82 */ /* 0x000e220000000a00 */
[----:B------:R-:W1:Y:S01]  /*00e0*/  LDCU.64 UR4, c[0x0][0x358] ;  /* 0x00006b00ff0477ac */ /* 0x000e620008000a00 */
[----:B------:R-:W-:Y:S01]  /*00f0*/  IMAD R5, R5, UR6, R0 ;  /* 0x0000000605057c24 */ /* 0x000fe2000f8e0200 */
[----:B------:R-:W2:Y:S03]  /*0100*/  LDCU.64 UR8, c[0x0][0x388] ;  /* 0x00007100ff0877ac */ /* 0x000ea60008000a00 */
[----:B0-----:R-:W-:-:S05]  /*0110*/  IMAD.WIDE R2, R5, 0x3, R2 ;  /* 0x0000000305027825 */ /* 0x001fca00078e0202 */
[----:B-1----:R-:W3:Y:S04]  /*0120*/  LDG.E.U8 R6, desc[UR4][R2.64+0x2] ;  /* 0x0000020402067981 */ /* 0x002ee8000c1e1100 */
[----:B------:R-:W4:Y:S04]  /*0130*/  LDG.E.U8 R4, desc[UR4][R2.64+0x1] ;  /* 0x0000010402047981 */ /* 0x000f28000c1e1100 */
[----:B------:R-:W5:Y:S01]  /*0140*/  LDG.E.U8 R0, desc[UR4][R2.64] ;  /* 0x0000000402007981 */ /* 0x000f62000c1e1100 */
[----:B---3--:R-:W-:Y:S02]  /*0150*/  I2FP.F32.U32 R6, R6 ;  /* 0x0000000600067245 */ /* 0x008fe40000201000 */
[----:B----4-:R-:W-:-:S03]  /*0160*/  I2FP.F32.U32 R7, R4 ;  /* 0x0000000400077245 */ /* 0x010fc60000201000 */
[----:B------:R-:W-:Y:S01]  /*0170*/  FMUL R6, R6, 0.20999999344348907471 ;  /* 0x3e570a3d06067820 */ /* 0x000fe20000400000 */
[----:B--2---:R-:W-:Y:S02]  /*0180*/  IADD3 R4, P0, PT, R5, UR8, RZ ;  /* 0x0000000805047c10 */ /* 0x004fe4000ff1e0ff */
[----:B-----5:R-:W-:Y:S01]  /*0190*/  I2FP.F32.U32 R9, R0 ;  /* 0x0000000000097245 */ /* 0x020fe20000201000 */
[----:B------:R-:W-:Y:S01]  /*01a0*/  FFMA R6, R7, 0.72000002861022949219, R6 ;  /* 0x3f3851ec07067823 */ /* 0x000fe20000000006 */
[----:B------:R-:W-:-:S03]  /*01b0*/  LEA.HI.X.SX32 R5, R5, UR9, 0x1, P0 ;  /* 0x0000000905057c11 */ /* 0x000fc600080f0eff */
[----:B------:R-:W-:-:S04]  /*01c0*/  FFMA R6, R9, 0.070000000298023223877, R6 ;  /* 0x3d8f5c2909067823 */ /* 0x000fc80000000006 */
[----:B------:R-:W0:Y:S02]  /*01d0*/  F2I.U32.TRUNC.NTZ R7, R6 ;  /* 0x0000000600077305 */ /* 0x000e24000020f000 */
[----:B0-----:R-:W-:Y:S01]  /*01e0*/  STG.E.U8 desc[UR4][R4.64], R7 ;  /* 0x0000000704007986 */ /* 0x001fe2000c101104 */
[----:B------:R-:W-:Y:S05]  /*01f0*/  EXIT ;  /* 0x000000000000794d */ /* 0x000fea0003800000 */
.L_x_0:
[----:B------:R-:W-:-:S00]  /*0200*/  BRA `(.L_x_0) ;  /* 0xfffffffc00fc7947 */ /* 0x000fc0000383ffff */
[----:B------:R-:W-:-:S00]  /*0210*/  NOP ;  /* 0x0000000000007918 */ /* 0x000fc00000000000 */
        /* <DEDUP_REMOVED lines=14> */
.L_x_1:


//--------------------- .nv.shared.reserved.0     --------------------------
	.section	.nv.shared.reserved.0,"aw",@nobits
	.weak		__nv_reservedSMEM_offset_0_alias
	.size		__nv_reservedSMEM_offset_0_alias, 0, 64
	.other		__nv_reservedSMEM_offset_0_alias,@"STO_CUDA_RESERVED_SHARED STV_DEFAULT"
__nv_reservedSMEM_offset_0_alias:
	.zero		0
	.zero		64


//--------------------- .nv.constant0._Z22colorToGrayScaleKernelP6uchar3Phii --------------------------
	.section	.nv.constant0._Z22colorToGrayScaleKernelP6uchar3Phii,"a",@progbits
	.sectionflags	@""
	.align	4
.nv.constant0._Z22colorToGrayScaleKernelP6uchar3Phii:
	.zero		920


//--------------------- SYMBOLS --------------------------

	.type		.nv.reservedSmem.offset0,@object
	.size		.nv.reservedSmem.offset0,0x4
